//
// Generated by NVIDIA NVVM Compiler
//
// Compiler Build ID: CL-36424714
// Cuda compilation tools, release 13.0, V13.0.88
// Based on NVVM 20.0.0
//

.version 9.0
.target sm_100
.address_size 64

	// .globl	_Z11computeTempPdi

.visible .entry _Z11computeTempPdi(
	.param .u64 .ptr .align 1 _Z11computeTempPdi_param_0,
	.param .u32 _Z11computeTempPdi_param_1
)
{
	.reg .pred 	%p<3>;
	.reg .b32 	%r<10>;
	.reg .b64 	%rd<7>;
	.reg .b64 	%fd<12>;

	ld.param.u64 	%rd2, [_Z11computeTempPdi_param_0];
	ld.param.u32 	%r2, [_Z11computeTempPdi_param_1];
	cvta.to.global.u64 	%rd1, %rd2;
	mov.u32 	%r3, %tid.x;
	mov.u32 	%r4, %ntid.x;
	mov.u32 	%r5, %ctaid.x;
	mad.lo.s32 	%r1, %r4, %r5, %r3;
	setp.ne.s32 	%p1, %r1, 200;
	@%p1 bra 	$L__BB0_2;
	mad.lo.s32 	%r9, %r2, 201, -1;
	mul.wide.s32 	%rd5, %r9, 8;
	add.s64 	%rd6, %rd1, %rd5;
	ld.global.f64 	%fd10, [%rd6];
	add.f64 	%fd11, %fd10, 0d4014000000000000;
	st.global.f64 	[%rd6+1608], %fd11;
	bra.uni 	$L__BB0_4;
$L__BB0_2:
	add.s32 	%r6, %r1, -1;
	setp.gt.u32 	%p2, %r6, 198;
	@%p2 bra 	$L__BB0_4;
	mad.lo.s32 	%r7, %r2, 201, %r1;
	add.s32 	%r8, %r7, -201;
	mul.wide.s32 	%rd3, %r8, 8;
	add.s64 	%rd4, %rd1, %rd3;
	ld.global.f64 	%fd1, [%rd4+8];
	ld.global.f64 	%fd2, [%rd4];
	add.f64 	%fd3, %fd2, %fd2;
	sub.f64 	%fd4, %fd1, %fd3;
	ld.global.f64 	%fd5, [%rd4+-8];
	add.f64 	%fd6, %fd5, %fd4;
	mul.f64 	%fd7, %fd6, 0d4014000000000000;
	div.rn.f64 	%fd8, %fd7, 0d4039000000000000;
	add.f64 	%fd9, %fd2, %fd8;
	st.global.f64 	[%rd4+1608], %fd9;
$L__BB0_4:
	ret;

}


// ===== COMPILED SASS (sm_100) =====

	.target	sm_100

	.elftype	@"ET_EXEC"


//--------------------- .note.nv.tkinfo           --------------------------
	.section	.note.nv.tkinfo,"",@"SHT_NOTE"
	.sectionflags	@"SHF_NOTE_NV_TKINFO"
	.tkinfo
        /*0018*/ 	.word	0x00000002
        /*0030*/ 	.string	""
        /*0030*/ 	.string	"ptxas"
        /*0030*/ 	.string	"Cuda compilation tools, release 13.0, V13.0.88"
        /*0030*/ 	.string	"Build cuda_13.0.r13.0/compiler.36424714_0"
        /*0030*/ 	.string	"-arch sm_100 -m 64 "



//--------------------- .note.nv.cuinfo           --------------------------
	.section	.note.nv.cuinfo,"",@"SHT_NOTE"
	.sectionflags	@"SHF_NOTE_NV_CUINFO"
        /*0018*/ 	.short	0x0002
        /*001a*/ 	.short	0x0064
        /*001c*/ 	.short	0x0082
	.zero		2


//--------------------- .nv.info                  --------------------------
	.section	.nv.info,"",@"SHT_CUDA_INFO"
	.align	4


	//----- nvinfo : EIATTR_REGCOUNT
	.align		4
        /*0000*/ 	.byte	0x04, 0x2f
        /*0002*/ 	.short	(.L_1 - .L_0)
	.align		4
.L_0:
        /*0004*/ 	.word	index@(_Z11computeTempPdi)
        /*0008*/ 	.word	0x0000001a


	//----- nvinfo : EIATTR_FRAME_SIZE
	.align		4
.L_1:
        /*000c*/ 	.byte	0x04, 0x11
        /*000e*/ 	.short	(.L_3 - .L_2)
	.align		4
.L_2:
        /*0010*/ 	.word	index@($__internal_0_$__cuda_sm20_div_rn_f64_full)
        /*0014*/ 	.word	0x00000000


	//----- nvinfo : EIATTR_FRAME_SIZE
	.align		4
.L_3:
        /*0018*/ 	.byte	0x04, 0x11
        /*001a*/ 	.short	(.L_5 - .L_4)
	.align		4
.L_4:
        /*001c*/ 	.word	index@(_Z11computeTempPdi)
        /*0020*/ 	.word	0x00000000


	//----- nvinfo : EIATTR_MIN_STACK_SIZE
	.align		4
.L_5:
        /*0024*/ 	.byte	0x04, 0x12
        /*0026*/ 	.short	(.L_7 - .L_6)
	.align		4
.L_6:
        /*0028*/ 	.word	index@(_Z11computeTempPdi)
        /*002c*/ 	.word	0x00000000
.L_7:


//--------------------- .nv.compat                --------------------------
	.section	.nv.compat,"",@"SHT_CUDA_COMPAT_INFO"
	.align	4
        /*0000*/ 	.byte	0x02, 0x09, 0x00, 0x00, 0x02, 0x02, 0x01, 0x00, 0x02, 0x05, 0x05, 0x00, 0x03, 0x07, 0x01, 0x01
        /*0010*/ 	.byte	0x02, 0x03, 0x00, 0x00, 0x02, 0x06, 0x01, 0x00, 0x04, 0x0b, 0x08, 0x00, 0x01, 0x00, 0x00, 0x00
        /*0020*/ 	.byte	0x00, 0x00, 0x00, 0x00


//--------------------- .nv.info._Z11computeTempPdi --------------------------
	.section	.nv.info._Z11computeTempPdi,"",@"SHT_CUDA_INFO"
	.sectionflags	@""
	.align	4


	//----- nvinfo : EIATTR_CUDA_API_VERSION
	.align		4
        /*0000*/ 	.byte	0x04, 0x37
        /*0002*/ 	.short	(.L_9 - .L_8)
.L_8:
        /*0004*/ 	.word	0x00000082


	//----- nvinfo : EIATTR_KPARAM_INFO
	.align		4
.L_9:
        /*0008*/ 	.byte	0x04, 0x17
        /*000a*/ 	.short	(.L_11 - .L_10)
.L_10:
        /*000c*/ 	.word	0x00000000
        /*0010*/ 	.short	0x0001
        /*0012*/ 	.short	0x0008
        /*0014*/ 	.byte	0x00, 0xf0, 0x11, 0x00


	//----- nvinfo : EIATTR_KPARAM_INFO
	.align		4
.L_11:
        /*0018*/ 	.byte	0x04, 0x17
        /*001a*/ 	.short	(.L_13 - .L_12)
.L_12:
        /*001c*/ 	.word	0x00000000
        /*0020*/ 	.short	0x0000
        /*0022*/ 	.short	0x0000
        /*0024*/ 	.byte	0x00, 0xf5, 0x21, 0x00


	//----- nvinfo : EIATTR_SPARSE_MMA_MASK
	.align		4
.L_13:
        /*0028*/ 	.byte	0x03, 0x50
        /*002a*/ 	.short	0x0000


	//----- nvinfo : EIATTR_MAXREG_COUNT
	.align		4
        /*002c*/ 	.byte	0x03, 0x1b
        /*002e*/ 	.short	0x00ff


	//----- nvinfo : EIATTR_MERCURY_ISA_VERSION
	.align		4
        /*0030*/ 	.byte	0x03, 0x5f
        /*0032*/ 	.short	0x0101


	//----- nvinfo : EIATTR_VRC_CTA_INIT_COUNT
	.align		4
        /*0034*/ 	.byte	0x02, 0x4a
	.zero		1
	.zero		1


	//----- nvinfo : EIATTR_EXIT_INSTR_OFFSETS
	.align		4
        /*0038*/ 	.byte	0x04, 0x1c
        /*003a*/ 	.short	(.L_15 - .L_14)


	//   ....[0]....
.L_14:
        /*003c*/ 	.word	0x00000100


	//   ....[1]....
        /*0040*/ 	.word	0x00000130


	//   ....[2]....
        /*0044*/ 	.word	0x00000380


	//----- nvinfo : EIATTR_CRS_STACK_SIZE
	.align		4
.L_15:
        /*0048*/ 	.byte	0x04, 0x1e
        /*004a*/ 	.short	(.L_17 - .L_16)
.L_16:
        /*004c*/ 	.word	0x00000000


	//----- nvinfo : EIATTR_CBANK_PARAM_SIZE
	.align		4
.L_17:
        /*0050*/ 	.byte	0x03, 0x19
        /*0052*/ 	.short	0x000c


	//----- nvinfo : EIATTR_PARAM_CBANK
	.align		4
        /*0054*/ 	.byte	0x04, 0x0a
        /*0056*/ 	.short	(.L_19 - .L_18)
	.align		4
.L_18:
        /*0058*/ 	.word	index@(.nv.constant0._Z11computeTempPdi)
        /*005c*/ 	.short	0x0380
        /*005e*/ 	.short	0x000c


	//----- nvinfo : EIATTR_SW_WAR
	.align		4
.L_19:
        /*0060*/ 	.byte	0x04, 0x36
        /*0062*/ 	.short	(.L_21 - .L_20)
.L_20:
        /*0064*/ 	.word	0x00000008
.L_21:


//--------------------- .nv.callgraph             --------------------------
	.section	.nv.callgraph,"",@"SHT_CUDA_CALLGRAPH"
	.align	4
	.sectionentsize	8
	.align		4
        /*0000*/ 	.word	0x00000000
	.align		4
        /*0004*/ 	.word	0xffffffff
	.align		4
        /*0008*/ 	.word	0x00000000
	.align		4
        /*000c*/ 	.word	0xfffffffe
	.align		4
        /*0010*/ 	.word	0x00000000
	.align		4
        /*0014*/ 	.word	0xfffffffd
	.align		4
        /*0018*/ 	.word	0x00000000
	.align		4
        /*001c*/ 	.word	0xfffffffc


//--------------------- .text._Z11computeTempPdi  --------------------------
	.section	.text._Z11computeTempPdi,"ax",@progbits
	.align	128
        .global         _Z11computeTempPdi
        .type           _Z11computeTempPdi,@function
        .size           _Z11computeTempPdi,(.L_x_8 - _Z11computeTempPdi)
        .other          _Z11computeTempPdi,@"STO_CUDA_ENTRY STV_DEFAULT"
_Z11computeTempPdi:
.text._Z11computeTempPdi:
[----:B------:R-:W-:Y:S01]  /*0000*/  LDC R1, c[0x0][0x37c] ;  /* 0x0000df00ff017b82 */ /* 0x000fe20000000800 */
[----:B------:R-:W0:Y:S01]  /*0010*/  S2R R0, SR_TID.X ;  /* 0x0000000000007919 */ /* 0x000e220000002100 */
[----:B------:R-:W0:Y:S01]  /*0020*/  LDCU UR4, c[0x0][0x360] ;  /* 0x00006c00ff0477ac */ /* 0x000e220008000800 */
[----:B------:R-:W0:Y:S02]  /*0030*/  S2R R3, SR_CTAID.X ;  /* 0x0000000000037919 */ /* 0x000e240000002500 */
[----:B0-----:R-:W-:Y:S01]  /*0040*/  IMAD R0, R3, UR4, R0 ;  /* 0x0000000403007c24 */ /* 0x001fe2000f8e0200 */
[----:B------:R-:W0:Y:S04]  /*0050*/  LDCU.64 UR4, c[0x0][0x358] ;  /* 0x00006b00ff0477ac */ /* 0x000e280008000a00 */
[----:B------:R-:W-:-:S13]  /*0060*/  ISETP.NE.AND P0, PT, R0, 0xc8, PT ;  /* 0x000000c80000780c */ /* 0x000fda0003f05270 */
[----:B------:R-:W-:Y:S05]  /*0070*/  @P0 BRA `(.L_x_0) ;  /* 0x0000000000240947 */ /* 0x000fea0003800000 */
[----:B------:R-:W1:Y:S01]  /*0080*/  LDC R5, c[0x0][0x388] ;  /* 0x0000e200ff057b82 */ /* 0x000e620000000800 */
[----:B------:R-:W-:-:S07]  /*0090*/  IMAD.MOV.U32 R0, RZ, RZ, 0xc9 ;  /* 0x000000c9ff007424 */ /* 0x000fce00078e00ff */
[----:B------:R-:W2:Y:S01]  /*00a0*/  LDC.64 R2, c[0x0][0x380] ;  /* 0x0000e000ff027b82 */ /* 0x000ea20000000a00 */
[----:B-1----:R-:W-:-:S04]  /*00b0*/  IMAD R5, R5, R0, -0x1 ;  /* 0xffffffff05057424 */ /* 0x002fc800078e0200 */
[----:B--2---:R-:W-:-:S05]  /*00c0*/  IMAD.WIDE R2, R5, 0x8, R2 ;  /* 0x0000000805027825 */ /* 0x004fca00078e0202 */
[----:B0-----:R-:W2:Y:S02]  /*00d0*/  LDG.E.64 R4, desc[UR4][R2.64] ;  /* 0x0000000402047981 */ /* 0x001ea4000c1e1b00 */
[----:B--2---:R-:W-:-:S07]  /*00e0*/  DADD R4, R4, 5 ;  /* 0x4014000004047429 */ /* 0x004fce0000000000 */
[----:B------:R-:W-:Y:S01]  /*00f0*/  STG.E.64 desc[UR4][R2.64+0x648], R4 ;  /* 0x0006480402007986 */ /* 0x000fe2000c101b04 */
[----:B------:R-:W-:Y:S05]  /*0100*/  EXIT ;  /* 0x000000000000794d */ /* 0x000fea0003800000 */
.L_x_0:
[----:B------:R-:W-:-:S05]  /*0110*/  VIADD R2, R0, 0xffffffff ;  /* 0xffffffff00027836 */ /* 0x000fca0000000000 */
[----:B------:R-:W-:-:S13]  /*0120*/  ISETP.GT.U32.AND P0, PT, R2, 0xc6, PT ;  /* 0x000000c60200780c */ /* 0x000fda0003f04070 */
[----:B0-----:R-:W-:Y:S05]  /*0130*/  @P0 EXIT ;  /* 0x000000000000094d */ /* 0x001fea0003800000 */
[----:B------:R-:W0:Y:S08]  /*0140*/  LDC R3, c[0x0][0x388] ;  /* 0x0000e200ff037b82 */ /* 0x000e300000000800 */
[----:B------:R-:W1:Y:S01]  /*0150*/  LDC.64 R4, c[0x0][0x380] ;  /* 0x0000e000ff047b82 */ /* 0x000e620000000a00 */
[----:B0-----:R-:W-:-:S04]  /*0160*/  IMAD R0, R3, 0xc9, R0 ;  /* 0x000000c903007824 */ /* 0x001fc800078e0200 */
[----:B------:R-:W-:-:S04]  /*0170*/  VIADD R3, R0, 0xffffff37 ;  /* 0xffffff3700037836 */ /* 0x000fc80000000000 */
[----:B-1----:R-:W-:-:S05]  /*0180*/  IMAD.WIDE R4, R3, 0x8, R4 ;  /* 0x0000000803047825 */ /* 0x002fca00078e0204 */
[----:B------:R-:W2:Y:S04]  /*0190*/  LDG.E.64 R6, desc[UR4][R4.64] ;  /* 0x0000000404067981 */ /* 0x000ea8000c1e1b00 */
[----:B------:R-:W3:Y:S04]  /*01a0*/  LDG.E.64 R2, desc[UR4][R4.64+0x8] ;  /* 0x0000080404027981 */ /* 0x000ee8000c1e1b00 */
[----:B------:R-:W4:Y:S01]  /*01b0*/  LDG.E.64 R10, desc[UR4][R4.64+-0x8] ;  /* 0xfffff804040a7981 */ /* 0x000f22000c1e1b00 */
[----:B------:R-:W0:Y:S01]  /*01c0*/  MUFU.RCP64H R13, 25 ;  /* 0x40390000000d7908 */ /* 0x000e220000001800 */
[----:B------:R-:W-:Y:S01]  /*01d0*/  IMAD.MOV.U32 R16, RZ, RZ, 0x0 ;  /* 0x00000000ff107424 */ /* 0x000fe200078e00ff */
[----:B------:R-:W-:Y:S01]  /*01e0*/  BSSY.RECONVERGENT B0, `(.L_x_1) ;  /* 0x0000017000007945 */ /* 0x000fe20003800200 */
[----:B------:R-:W-:-:S02]  /*01f0*/  IMAD.MOV.U32 R17, RZ, RZ, 0x40390000 ;  /* 0x40390000ff117424 */ /* 0x000fc400078e00ff */
[----:B------:R-:W-:-:S06]  /*0200*/  IMAD.MOV.U32 R12, RZ, RZ, 0x1 ;  /* 0x00000001ff0c7424 */ /* 0x000fcc00078e00ff */
[----:B0-----:R-:W-:-:S08]  /*0210*/  DFMA R8, R12, -R16, 1 ;  /* 0x3ff000000c08742b */ /* 0x001fd00000000810 */
[----:B------:R-:W-:-:S08]  /*0220*/  DFMA R14, R8, R8, R8 ;  /* 0x00000008080e722b */ /* 0x000fd00000000008 */
[----:B------:R-:W-:Y:S02]  /*0230*/  DFMA R14, R12, R14, R12 ;  /* 0x0000000e0c0e722b */ /* 0x000fe4000000000c */
[----:B--2---:R-:W-:-:S08]  /*0240*/  DADD R8, R6, R6 ;  /* 0x0000000006087229 */ /* 0x004fd00000000006 */
[----:B---3--:R-:W-:Y:S02]  /*0250*/  DADD R2, R2, -R8 ;  /* 0x0000000002027229 */ /* 0x008fe40000000808 */
[----:B------:R-:W-:-:S06]  /*0260*/  DFMA R8, R14, -R16, 1 ;  /* 0x3ff000000e08742b */ /* 0x000fcc0000000810 */
[----:B----4-:R-:W-:Y:S02]  /*0270*/  DADD R2, R2, R10 ;  /* 0x0000000002027229 */ /* 0x010fe4000000000a */
[----:B------:R-:W-:-:S06]  /*0280*/  DFMA R14, R14, R8, R14 ;  /* 0x000000080e0e722b */ /* 0x000fcc000000000e */
[----:B------:R-:W-:-:S08]  /*0290*/  DMUL R8, R2, 5 ;  /* 0x4014000002087828 */ /* 0x000fd00000000000 */
[----:B------:R-:W-:Y:S02]  /*02a0*/  DMUL R2, R8, R14 ;  /* 0x0000000e08027228 */ /* 0x000fe40000000000 */
[----:B------:R-:W-:-:S06]  /*02b0*/  FSETP.GEU.AND P1, PT, |R9|, 6.5827683646048100446e-37, PT ;  /* 0x036000000900780b */ /* 0x000fcc0003f2e200 */
[----:B------:R-:W-:-:S08]  /*02c0*/  DFMA R10, R2, -25, R8 ;  /* 0xc0390000020a782b */ /* 0x000fd00000000008 */
[----:B------:R-:W-:-:S10]  /*02d0*/  DFMA R2, R14, R10, R2 ;  /* 0x0000000a0e02722b */ /* 0x000fd40000000002 */
[----:B------:R-:W-:-:S05]  /*02e0*/  FFMA R0, RZ, 2.890625, R3 ;  /* 0x40390000ff007823 */ /* 0x000fca0000000003 */
[----:B------:R-:W-:-:S13]  /*02f0*/  FSETP.GT.AND P0, PT, |R0|, 1.469367938527859385e-39, PT ;  /* 0x001000000000780b */ /* 0x000fda0003f04200 */
[----:B------:R-:W-:Y:S05]  /*0300*/  @P0 BRA P1, `(.L_x_2) ;  /* 0x0000000000100947 */ /* 0x000fea0000800000 */
[----:B------:R-:W-:-:S07]  /*0310*/  MOV R0, 0x330 ;  /* 0x0000033000007802 */ /* 0x000fce0000000f00 */
[----:B------:R-:W-:Y:S05]  /*0320*/  CALL.REL.NOINC `($__internal_0_$__cuda_sm20_div_rn_f64_full) ;  /* 0x0000000000187944 */ /* 0x000fea0003c00000 */
[----:B------:R-:W-:Y:S02]  /*0330*/  IMAD.MOV.U32 R2, RZ, RZ, R12 ;  /* 0x000000ffff027224 */ /* 0x000fe400078e000c */
[----:B------:R-:W-:-:S07]  /*0340*/  IMAD.MOV.U32 R3, RZ, RZ, R13 ;  /* 0x000000ffff037224 */ /* 0x000fce00078e000d */
.L_x_2:
[----:B------:R-:W-:Y:S05]  /*0350*/  BSYNC.RECONVERGENT B0 ;  /* 0x0000000000007941 */ /* 0x000fea0003800200 */
.L_x_1:
[----:B------:R-:W-:-:S07]  /*0360*/  DADD R2, R6, R2 ;  /* 0x0000000006027229 */ /* 0x000fce0000000002 */
[----:B------:R-:W-:Y:S01]  /*0370*/  STG.E.64 desc[UR4][R4.64+0x648], R2 ;  /* 0x0006480204007986 */ /* 0x000fe2000c101b04 */
[----:B------:R-:W-:Y:S05]  /*0380*/  EXIT ;  /* 0x000000000000794d */ /* 0x000fea0003800000 */
        .weak           $__internal_0_$__cuda_sm20_div_rn_f64_full
        .type           $__internal_0_$__cuda_sm20_div_rn_f64_full,@function
        .size           $__internal_0_$__cuda_sm20_div_rn_f64_full,(.L_x_8 - $__internal_0_$__cuda_sm20_div_rn_f64_full)
$__internal_0_$__cuda_sm20_div_rn_f64_full:
[----:B------:R-:W-:Y:S01]  /*0390*/  IMAD.MOV.U32 R3, RZ, RZ, 0x3ff90000 ;  /* 0x3ff90000ff037424 */ /* 0x000fe200078e00ff */
[----:B------:R-:W-:Y:S01]  /*03a0*/  MOV R2, 0x0 ;  /* 0x0000000000027802 */ /* 0x000fe20000000f00 */
[----:B------:R-:W-:Y:S01]  /*03b0*/  IMAD.MOV.U32 R10, RZ, RZ, 0x1 ;  /* 0x00000001ff0a7424 */ /* 0x000fe200078e00ff */
[----:B------:R-:W-:Y:S01]  /*03c0*/  FSETP.GEU.AND P1, PT, |R9|, 1.469367938527859385e-39, PT ;  /* 0x001000000900780b */ /* 0x000fe20003f2e200 */
[----:B------:R-:W0:Y:S01]  /*03d0*/  MUFU.RCP64H R11, R3 ;  /* 0x00000003000b7308 */ /* 0x000e220000001800 */
[----:B------:R-:W-:Y:S01]  /*03e0*/  MOV R21, 0x40300000 ;  /* 0x4030000000157802 */ /* 0x000fe20000000f00 */
[----:B------:R-:W-:Y:S04]  /*03f0*/  BSSY.RECONVERGENT B1, `(.L_x_3) ;  /* 0x0000045000017945 */ /* 0x000fe80003800200 */
[----:B------:R-:W-:Y:S01]  /*0400*/  VIADD R23, R21, 0xffffffff ;  /* 0xffffffff15177836 */ /* 0x000fe20000000000 */
[----:B0-----:R-:W-:-:S08]  /*0410*/  DFMA R12, R10, -R2, 1 ;  /* 0x3ff000000a0c742b */ /* 0x001fd00000000802 */
[----:B------:R-:W-:Y:S01]  /*0420*/  DFMA R14, R12, R12, R12 ;  /* 0x0000000c0c0e722b */ /* 0x000fe2000000000c */
[----:B------:R-:W-:Y:S01]  /*0430*/  LOP3.LUT R12, R9, 0x7ff00000, RZ, 0xc0, !PT ;  /* 0x7ff00000090c7812 */ /* 0x000fe200078ec0ff */
[----:B------:R-:W-:-:S03]  /*0440*/  IMAD.MOV.U32 R13, RZ, RZ, 0x1ca00000 ;  /* 0x1ca00000ff0d7424 */ /* 0x000fc600078e00ff */
[----:B------:R-:W-:Y:S01]  /*0450*/  ISETP.GE.U32.AND P0, PT, R12, 0x40300000, PT ;  /* 0x403000000c00780c */ /* 0x000fe20003f06070 */
[----:B------:R-:W-:Y:S02]  /*0460*/  IMAD.MOV.U32 R20, RZ, RZ, R12 ;  /* 0x000000ffff147224 */ /* 0x000fe400078e000c */
[----:B------:R-:W-:Y:S01]  /*0470*/  DFMA R16, R10, R14, R10 ;  /* 0x0000000e0a10722b */ /* 0x000fe2000000000a */
[----:B------:R-:W-:Y:S01]  /*0480*/  SEL R13, R13, 0x63400000, !P0 ;  /* 0x634000000d0d7807 */ /* 0x000fe20004000000 */
[----:B------:R-:W-:-:S03]  /*0490*/  IMAD.MOV.U32 R10, RZ, RZ, R8 ;  /* 0x000000ffff0a7224 */ /* 0x000fc600078e0008 */
[C-C-:B------:R-:W-:Y:S02]  /*04a0*/  @!P1 LOP3.LUT R14, R13.reuse, 0x80000000, R9.reuse, 0xf8, !PT ;  /* 0x800000000d0e9812 */ /* 0x140fe400078ef809 */
[----:B------:R-:W-:Y:S01]  /*04b0*/  LOP3.LUT R11, R13, 0x800fffff, R9, 0xf8, !PT ;  /* 0x800fffff0d0b7812 */ /* 0x000fe200078ef809 */
[----:B------:R-:W-:Y:S01]  /*04c0*/  DFMA R18, R16, -R2, 1 ;  /* 0x3ff000001012742b */ /* 0x000fe20000000802 */
[----:B------:R-:W-:Y:S01]  /*04d0*/  @!P1 LOP3.LUT R15, R14, 0x100000, RZ, 0xfc, !PT ;  /* 0x001000000e0f9812 */ /* 0x000fe200078efcff */
[----:B------:R-:W-:-:S06]  /*04e0*/  @!P1 IMAD.MOV.U32 R14, RZ, RZ, RZ ;  /* 0x000000ffff0e9224 */ /* 0x000fcc00078e00ff */
[----:B------:R-:W-:Y:S02]  /*04f0*/  @!P1 DFMA R10, R10, 2, -R14 ;  /* 0x400000000a0a982b */ /* 0x000fe4000000080e */
[----:B------:R-:W-:-:S08]  /*0500*/  DFMA R14, R16, R18, R16 ;  /* 0x00000012100e722b */ /* 0x000fd00000000010 */
[----:B------:R-:W-:Y:S01]  /*0510*/  @!P1 LOP3.LUT R20, R11, 0x7ff00000, RZ, 0xc0, !PT ;  /* 0x7ff000000b149812 */ /* 0x000fe200078ec0ff */
[----:B------:R-:W-:-:S04]  /*0520*/  DMUL R18, R14, R10 ;  /* 0x0000000a0e127228 */ /* 0x000fc80000000000 */
[----:B------:R-:W-:-:S04]  /*0530*/  VIADD R22, R20, 0xffffffff ;  /* 0xffffffff14167836 */ /* 0x000fc80000000000 */
[----:B------:R-:W-:Y:S01]  /*0540*/  DFMA R16, R18, -R2, R10 ;  /* 0x800000021210722b */ /* 0x000fe2000000000a */
[----:B------:R-:W-:-:S04]  /*0550*/  ISETP.GT.U32.AND P0, PT, R22, 0x7feffffe, PT ;  /* 0x7feffffe1600780c */ /* 0x000fc80003f04070 */
[----:B------:R-:W-:-:S03]  /*0560*/  ISETP.GT.U32.OR P0, PT, R23, 0x7feffffe, P0 ;  /* 0x7feffffe1700780c */ /* 0x000fc60000704470 */
[----:B------:R-:W-:-:S10]  /*0570*/  DFMA R14, R14, R16, R18 ;  /* 0x000000100e0e722b */ /* 0x000fd40000000012 */
[----:B------:R-:W-:Y:S05]  /*0580*/  @P0 BRA `(.L_x_4) ;  /* 0x0000000000680947 */ /* 0x000fea0003800000 */
[----:B------:R-:W-:Y:S02]  /*0590*/  IMAD.MOV.U32 R9, RZ, RZ, 0x40300000 ;  /* 0x40300000ff097424 */ /* 0x000fe400078e00ff */
[----:B------:R-:W-:-:S03]  /*05a0*/  IMAD.MOV.U32 R8, RZ, RZ, RZ ;  /* 0x000000ffff087224 */ /* 0x000fc600078e00ff */
[----:B------:R-:W-:-:S04]  /*05b0*/  VIADDMNMX R12, R12, -R9, 0xb9600000, !PT ;  /* 0xb96000000c0c7446 */ /* 0x000fc80007800909 */
[----:B------:R-:W-:-:S05]  /*05c0*/  VIMNMX R12, PT, PT, R12, 0x46a00000, PT ;  /* 0x46a000000c0c7848 */ /* 0x000fca0003fe0100 */
[----:B------:R-:W-:-:S04]  /*05d0*/  IMAD.IADD R16, R12, 0x1, -R13 ;  /* 0x000000010c107824 */ /* 0x000fc800078e0a0d */
[----:B------:R-:W-:-:S06]  /*05e0*/  VIADD R9, R16, 0x7fe00000 ;  /* 0x7fe0000010097836 */ /* 0x000fcc0000000000 */
[----:B------:R-:W-:-:S10]  /*05f0*/  DMUL R12, R14, R8 ;  /* 0x000000080e0c7228 */ /* 0x000fd40000000000 */
[----:B------:R-:W-:-:S13]  /*0600*/  FSETP.GTU.AND P0, PT, |R13|, 1.469367938527859385e-39, PT ;  /* 0x001000000d00780b */ /* 0x000fda0003f0c200 */
[----:B------:R-:W-:Y:S05]  /*0610*/  @P0 BRA `(.L_x_5) ;  /* 0x0000000000880947 */ /* 0x000fea0003800000 */
[----:B------:R-:W-:Y:S01]  /*0620*/  DFMA R2, R14, -R2, R10 ;  /* 0x800000020e02722b */ /* 0x000fe2000000000a */
[----:B------:R-:W-:-:S09]  /*0630*/  MOV R8, RZ ;  /* 0x000000ff00087202 */ /* 0x000fd20000000f00 */
[C---:B------:R-:W-:Y:S02]  /*0640*/  FSETP.NEU.AND P0, PT, R3.reuse, RZ, PT ;  /* 0x000000ff0300720b */ /* 0x040fe40003f0d000 */
[----:B------:R-:W-:-:S04]  /*0650*/  LOP3.LUT R2, R3, 0x40390000, RZ, 0x3c, !PT ;  /* 0x4039000003027812 */ /* 0x000fc800078e3cff */
[----:B------:R-:W-:-:S04]  /*0660*/  LOP3.LUT R11, R2, 0x80000000, RZ, 0xc0, !PT ;  /* 0x80000000020b7812 */ /* 0x000fc800078ec0ff */
[----:B------:R-:W-:-:S03]  /*0670*/  LOP3.LUT R9, R11, R9, RZ, 0xfc, !PT ;  /* 0x000000090b097212 */ /* 0x000fc600078efcff */
[----:B------:R-:W-:Y:S05]  /*0680*/  @!P0 BRA `(.L_x_5) ;  /* 0x00000000006c8947 */ /* 0x000fea0003800000 */
[----:B------:R-:W-:Y:S01]  /*0690*/  IMAD.MOV R3, RZ, RZ, -R16 ;  /* 0x000000ffff037224 */ /* 0x000fe200078e0a10 */
[----:B------:R-:W-:Y:S01]  /*06a0*/  DMUL.RP R8, R14, R8 ;  /* 0x000000080e087228 */ /* 0x000fe20000008000 */
[----:B------:R-:W-:-:S06]  /*06b0*/  IMAD.MOV.U32 R2, RZ, RZ, RZ ;  /* 0x000000ffff027224 */ /* 0x000fcc00078e00ff */
[----:B------:R-:W-:-:S03]  /*06c0*/  DFMA R2, R12, -R2, R14 ;  /* 0x800000020c02722b */ /* 0x000fc6000000000e */
[----:B------:R-:W-:-:S03]  /*06d0*/  LOP3.LUT R11, R9, R11, RZ, 0x3c, !PT ;  /* 0x0000000b090b7212 */ /* 0x000fc600078e3cff */
[----:B------:R-:W-:-:S04]  /*06e0*/  IADD3 R2, PT, PT, -R16, -0x43300000, RZ ;  /* 0xbcd0000010027810 */ /* 0x000fc80007ffe1ff */
[----:B------:R-:W-:-:S04]  /*06f0*/  FSETP.NEU.AND P0, PT, |R3|, R2, PT ;  /* 0x000000020300720b */ /* 0x000fc80003f0d200 */
[----:B------:R-:W-:Y:S02]  /*0700*/  FSEL R12, R8, R12, !P0 ;  /* 0x0000000c080c7208 */ /* 0x000fe40004000000 */
[----:B------:R-:W-:Y:S01]  /*0710*/  FSEL R13, R11, R13, !P0 ;  /* 0x0000000d0b0d7208 */ /* 0x000fe20004000000 */
[----:B------:R-:W-:Y:S06]  /*0720*/  BRA `(.L_x_5) ;  /* 0x0000000000447947 */ /* 0x000fec0003800000 */
.L_x_4:
[----:B------:R-:W-:-:S14]  /*0730*/  DSETP.NAN.AND P0, PT, R8, R8, PT ;  /* 0x000000080800722a */ /* 0x000fdc0003f08000 */
[----:B------:R-:W-:Y:S05]  /*0740*/  @P0 BRA `(.L_x_6) ;  /* 0x0000000000340947 */ /* 0x000fea0003800000 */
[----:B------:R-:W-:Y:S01]  /*0750*/  ISETP.NE.AND P0, PT, R20, R21, PT ;  /* 0x000000151400720c */ /* 0x000fe20003f05270 */
[----:B------:R-:W-:Y:S02]  /*0760*/  IMAD.MOV.U32 R12, RZ, RZ, 0x0 ;  /* 0x00000000ff0c7424 */ /* 0x000fe400078e00ff */
[----:B------:R-:W-:-:S10]  /*0770*/  IMAD.MOV.U32 R13, RZ, RZ, -0x80000 ;  /* 0xfff80000ff0d7424 */ /* 0x000fd400078e00ff */
[----:B------:R-:W-:Y:S05]  /*0780*/  @!P0 BRA `(.L_x_5) ;  /* 0x00000000002c8947 */ /* 0x000fea0003800000 */
[----:B------:R-:W-:Y:S02]  /*0790*/  ISETP.NE.AND P0, PT, R20, 0x7ff00000, PT ;  /* 0x7ff000001400780c */ /* 0x000fe40003f05270 */
[----:B------:R-:W-:Y:S02]  /*07a0*/  LOP3.LUT R8, R9, 0x40390000, RZ, 0x3c, !PT ;  /* 0x4039000009087812 */ /* 0x000fe400078e3cff */
[----:B------:R-:W-:Y:S02]  /*07b0*/  ISETP.EQ.OR P0, PT, R21, RZ, !P0 ;  /* 0x000000ff1500720c */ /* 0x000fe40004702670 */
[----:B------:R-:W-:-:S11]  /*07c0*/  LOP3.LUT R13, R8, 0x80000000, RZ, 0xc0, !PT ;  /* 0x80000000080d7812 */ /* 0x000fd600078ec0ff */
[----:B------:R-:W-:Y:S01]  /*07d0*/  @P0 LOP3.LUT R2, R13, 0x7ff00000, RZ, 0xfc, !PT ;  /* 0x7ff000000d020812 */ /* 0x000fe200078efcff */
[----:B------:R-:W-:Y:S01]  /*07e0*/  @!P0 IMAD.MOV.U32 R12, RZ, RZ, RZ ;  /* 0x000000ffff0c8224 */ /* 0x000fe200078e00ff */
[----:B------:R-:W-:-:S03]  /*07f0*/  @P0 MOV R12, RZ ;  /* 0x000000ff000c0202 */ /* 0x000fc60000000f00 */
[----:B------:R-:W-:Y:S01]  /*0800*/  @P0 IMAD.MOV.U32 R13, RZ, RZ, R2 ;  /* 0x000000ffff0d0224 */ /* 0x000fe200078e0002 */
[----:B------:R-:W-:Y:S06]  /*0810*/  BRA `(.L_x_5) ;  /* 0x0000000000087947 */ /* 0x000fec0003800000 */
.L_x_6:
[----:B------:R-:W-:Y:S01]  /*0820*/  LOP3.LUT R13, R9, 0x80000, RZ, 0xfc, !PT ;  /* 0x00080000090d7812 */ /* 0x000fe200078efcff */
[----:B------:R-:W-:-:S07]  /*0830*/  IMAD.MOV.U32 R12, RZ, RZ, R8 ;  /* 0x000000ffff0c7224 */ /* 0x000fce00078e0008 */
.L_x_5:
[----:B------:R-:W-:Y:S05]  /*0840*/  BSYNC.RECONVERGENT B1 ;  /* 0x0000000000017941 */ /* 0x000fea0003800200 */
.L_x_3:
[----:B------:R-:W-:Y:S02]  /*0850*/  IMAD.MOV.U32 R2, RZ, RZ, R0 ;  /* 0x000000ffff027224 */ /* 0x000fe400078e0000 */
[----:B------:R-:W-:-:S04]  /*0860*/  IMAD.MOV.U32 R3, RZ, RZ, 0x0 ;  /* 0x00000000ff037424 */ /* 0x000fc800078e00ff */
[----:B------:R-:W-:Y:S05]  /*0870*/  RET.REL.NODEC R2 `(_Z11computeTempPdi) ;  /* 0xfffffff402e07950 */ /* 0x000fea0003c3ffff */
.L_x_7:
[----:B------:R-:W-:-:S00]  /*0880*/  BRA `(.L_x_7) ;  /* 0xfffffffc00fc7947 */ /* 0x000fc0000383ffff */
[----:B------:R-:W-:-:S00]  /*0890*/  NOP ;  /* 0x0000000000007918 */ /* 0x000fc00000000000 */
        /* <DEDUP_REMOVED lines=14> */
.L_x_8:


//--------------------- .nv.shared.reserved.0     --------------------------
	.section	.nv.shared.reserved.0,"aw",@nobits
	.weak		__nv_reservedSMEM_offset_0_alias
	.size		__nv_reservedSMEM_offset_0_alias, 0, 64
	.other		__nv_reservedSMEM_offset_0_alias,@"STO_CUDA_RESERVED_SHARED STV_DEFAULT"
__nv_reservedSMEM_offset_0_alias:
	.zero		0
	.zero		64


//--------------------- .nv.constant0._Z11computeTempPdi --------------------------
	.section	.nv.constant0._Z11computeTempPdi,"a",@progbits
	.sectionflags	@""
	.align	4
.nv.constant0._Z11computeTempPdi:
	.zero		908


//--------------------- SYMBOLS --------------------------

	.type		.nv.reservedSmem.offset0,@object
	.size		.nv.reservedSmem.offset0,0x4
